	.headerflags	@"EF_CUDA_TEXMODE_UNIFIED EF_CUDA_64BIT_ADDRESS EF_CUDA_ACCELERATORS EF_CUDA_SM90 EF_CUDA_VIRTUAL_SM(EF_CUDA_SM90)"
	.elftype	@"ET_EXEC"


//--------------------- .nv.info                  --------------------------
	.section	.nv.info,"",@"SHT_CUDA_INFO"
	.align	4


	//----- nvinfo : EIATTR_REGCOUNT
	.align		4
        /*0000*/ 	.byte	0x04, 0x2f
        /*0002*/ 	.short	(.L_1 - .L_0)
	.align		4
.L_0:
        /*0004*/ 	.word	index@(triton_poi_fused_clone_mul_6)
        /*0008*/ 	.word	0x0000000f


	//----- nvinfo : EIATTR_MIN_STACK_SIZE
	.align		4
.L_1:
        /*000c*/ 	.byte	0x04, 0x12
        /*000e*/ 	.short	(.L_3 - .L_2)
	.align		4
.L_2:
        /*0010*/ 	.word	index@(triton_poi_fused_clone_mul_6)
        /*0014*/ 	.word	0x00000000


	//----- nvinfo : EIATTR_FRAME_SIZE
	.align		4
.L_3:
        /*0018*/ 	.byte	0x04, 0x11
        /*001a*/ 	.short	(.L_5 - .L_4)
	.align		4
.L_4:
        /*001c*/ 	.word	index@(triton_poi_fused_clone_mul_6)
        /*0020*/ 	.word	0x00000000


	//----- nvinfo : EIATTR_MIN_STACK_SIZE
	.align		4
.L_5:
        /*0024*/ 	.byte	0x04, 0x12
        /*0026*/ 	.short	(.L_7 - .L_6)
	.align		4
.L_6:
        /*0028*/ 	.word	index@(triton_poi_fused_clone_mul_6)
        /*002c*/ 	.word	0x00000000
.L_7:


//--------------------- .nv.info.triton_poi_fused_clone_mul_6 --------------------------
	.section	.nv.info.triton_poi_fused_clone_mul_6,"",@"SHT_CUDA_INFO"
	.sectionflags	@""
	.align	4


	//----- nvinfo : EIATTR_CUDA_API_VERSION
	.align		4
        /*0000*/ 	.byte	0x04, 0x37
        /*0002*/ 	.short	(.L_9 - .L_8)
.L_8:
        /*0004*/ 	.word	0x0000007c


	//----- nvinfo : EIATTR_KPARAM_INFO
	.align		4
.L_9:
        /*0008*/ 	.byte	0x04, 0x17
        /*000a*/ 	.short	(.L_11 - .L_10)
.L_10:
        /*000c*/ 	.word	0x00000000
        /*0010*/ 	.short	0x0003
        /*0012*/ 	.short	0x0014
        /*0014*/ 	.byte	0x00, 0xf0, 0x11, 0x00


	//----- nvinfo : EIATTR_KPARAM_INFO
	.align		4
.L_11:
        /*0018*/ 	.byte	0x04, 0x17
        /*001a*/ 	.short	(.L_13 - .L_12)
.L_12:
        /*001c*/ 	.word	0x00000000
        /*0020*/ 	.short	0x0002
        /*0022*/ 	.short	0x0010
        /*0024*/ 	.byte	0x00, 0xf0, 0x11, 0x00


	//----- nvinfo : EIATTR_KPARAM_INFO
	.align		4
.L_13:
        /*0028*/ 	.byte	0x04, 0x17
        /*002a*/ 	.short	(.L_15 - .L_14)
.L_14:
        /*002c*/ 	.word	0x00000000
        /*0030*/ 	.short	0x0001
        /*0032*/ 	.short	0x0008
        /*0034*/ 	.byte	0x00, 0xf4, 0x21, 0x00


	//----- nvinfo : EIATTR_KPARAM_INFO
	.align		4
.L_15:
        /*0038*/ 	.byte	0x04, 0x17
        /*003a*/ 	.short	(.L_17 - .L_16)
.L_16:
        /*003c*/ 	.word	0x00000000
        /*0040*/ 	.short	0x0000
        /*0042*/ 	.short	0x0000
        /*0044*/ 	.byte	0x00, 0xf4, 0x21, 0x00


	//----- nvinfo : EIATTR_SPARSE_MMA_MASK
	.align		4
.L_17:
        /*0048*/ 	.byte	0x03, 0x50
        /*004a*/ 	.short	0x0000


	//----- nvinfo : EIATTR_MAXREG_COUNT
	.align		4
        /*004c*/ 	.byte	0x03, 0x1b
        /*004e*/ 	.short	0x00ff


	//----- nvinfo : EIATTR_EXIT_INSTR_OFFSETS
	.align		4
        /*0050*/ 	.byte	0x04, 0x1c
        /*0052*/ 	.short	(.L_19 - .L_18)


	//   ....[0]....
.L_18:
        /*0054*/ 	.word	0x00000310


	//   ....[1]....
        /*0058*/ 	.word	0x00000380


	//----- nvinfo : EIATTR_REQNTID
	.align		4
.L_19:
        /*005c*/ 	.byte	0x04, 0x10
        /*005e*/ 	.short	(.L_21 - .L_20)
.L_20:
        /*0060*/ 	.word	0x00000080
        /*0064*/ 	.word	0x00000001
        /*0068*/ 	.word	0x00000001


	//----- nvinfo : EIATTR_CBANK_PARAM_SIZE
	.align		4
.L_21:
        /*006c*/ 	.byte	0x03, 0x19
        /*006e*/ 	.short	0x0018


	//----- nvinfo : EIATTR_PARAM_CBANK
	.align		4
        /*0070*/ 	.byte	0x04, 0x0a
        /*0072*/ 	.short	(.L_23 - .L_22)
	.align		4
.L_22:
        /*0074*/ 	.word	index@(.nv.constant0.triton_poi_fused_clone_mul_6)
        /*0078*/ 	.short	0x0210
        /*007a*/ 	.short	0x0018


	//----- nvinfo : EIATTR_SW_WAR
	.align		4
.L_23:
        /*007c*/ 	.byte	0x04, 0x36
        /*007e*/ 	.short	(.L_25 - .L_24)
.L_24:
        /*0080*/ 	.word	0x00000008
.L_25:


//--------------------- .nv.callgraph             --------------------------
	.section	.nv.callgraph,"",@"SHT_CUDA_CALLGRAPH"
	.align	4
	.sectionentsize	8
	.align		4
        /*0000*/ 	.word	0x00000000
	.align		4
        /*0004*/ 	.word	0xffffffff
	.align		4
        /*0008*/ 	.word	0x00000000
	.align		4
        /*000c*/ 	.word	0xfffffffe
	.align		4
        /*0010*/ 	.word	0x00000000
	.align		4
        /*0014*/ 	.word	0xfffffffd
	.align		4
        /*0018*/ 	.word	0x00000000
	.align		4
        /*001c*/ 	.word	0xfffffffc


//--------------------- .text.triton_poi_fused_clone_mul_6 --------------------------
	.section	.text.triton_poi_fused_clone_mul_6,"ax",@progbits
	.sectionflags	@"SHF_BARRIERS=1"
	.align	128
        .global         triton_poi_fused_clone_mul_6
        .type           triton_poi_fused_clone_mul_6,@function
        .size           triton_poi_fused_clone_mul_6,(.L_x_1 - triton_poi_fused_clone_mul_6)
        .other          triton_poi_fused_clone_mul_6,@"STO_CUDA_ENTRY STV_DEFAULT"
triton_poi_fused_clone_mul_6:
.text.triton_poi_fused_clone_mul_6:
[----:B------:R-:W0:Y:S02]  /*0000*/  LDC R1, c[0x0][0x28] ;  /* 0x00000a00ff017b82 */ /* 0x000e240000000800 */
[----:B------:R-:W1:Y:S01]  /*0010*/  S2R R7, SR_CTAID.Y ;  /* 0x0000000000077919 */ /* 0x000e620000002600 */
[----:B------:R-:W-:Y:S01]  /*0020*/  ULDC.64 UR6, c[0x0][0x208] ;  /* 0x0000820000067ab9 */ /* 0x000fe20000000a00 */
[----:B------:R-:W2:Y:S01]  /*0030*/  S2R R12, SR_TID.X ;  /* 0x00000000000c7919 */ /* 0x000ea20000002100 */
[----:B------:R-:W3:Y:S01]  /*0040*/  S2R R9, SR_CTAID.X ;  /* 0x0000000000097919 */ /* 0x000ee20000002500 */
[----:B-1----:R-:W-:Y:S02]  /*0050*/  IMAD.SHL.U32 R7, R7, 0x10, RZ ;  /* 0x0000001007077824 */ /* 0x002fe400078e00ff */
[----:B--2---:R-:W-:Y:S01]  /*0060*/  IMAD.SHL.U32 R0, R12, 0x2, RZ ;  /* 0x000000020c007824 */ /* 0x004fe200078e00ff */
[----:B------:R-:W-:Y:S01]  /*0070*/  SHF.R.U32.HI R6, RZ, 0x3, R12 ;  /* 0x00000003ff067819 */ /* 0x000fe2000001160c */
[----:B---3--:R-:W-:-:S03]  /*0080*/  IMAD.SHL.U32 R9, R9, 0x10, RZ ;  /* 0x0000001009097824 */ /* 0x008fc600078e00ff */
[----:B------:R-:W-:Y:S02]  /*0090*/  LOP3.LUT R4, R7, 0xe, R0, 0xf8, !PT ;  /* 0x0000000e07047812 */ /* 0x000fe400078ef800 */
[----:B------:R-:W-:Y:S02]  /*00a0*/  SGXT.U32 R6, R6, 0x4 ;  /* 0x000000040606781a */ /* 0x000fe40000000000 */
[----:B------:R-:W-:Y:S02]  /*00b0*/  SHF.R.S32.HI R3, RZ, 0x1f, R4 ;  /* 0x0000001fff037819 */ /* 0x000fe40000011404 */
[----:B------:R-:W-:Y:S02]  /*00c0*/  LOP3.LUT R5, R9, R6, RZ, 0xfc, !PT ;  /* 0x0000000609057212 */ /* 0x000fe400078efcff */
[----:B------:R-:W-:Y:S02]  /*00d0*/  LEA.HI R8, R3, R4, RZ, 0x2 ;  /* 0x0000000403087211 */ /* 0x000fe400078f10ff */
[----:B------:R-:W1:Y:S02]  /*00e0*/  LDC.64 R2, c[0x0][0x210] ;  /* 0x00008400ff027b82 */ /* 0x000e640000000a00 */
[----:B------:R-:W-:-:S02]  /*00f0*/  LOP3.LUT R11, R8, 0xfffffffc, RZ, 0xc0, !PT ;  /* 0xfffffffc080b7812 */ /* 0x000fc400078ec0ff */
[----:B------:R-:W-:-:S03]  /*0100*/  SHF.R.S32.HI R8, RZ, 0x2, R8 ;  /* 0x00000002ff087819 */ /* 0x000fc60000011408 */
[C---:B------:R-:W-:Y:S01]  /*0110*/  IMAD.IADD R10, R4.reuse, 0x1, -R11 ;  /* 0x00000001040a7824 */ /* 0x040fe200078e0a0b */
[----:B------:R-:W-:-:S03]  /*0120*/  VIMNMX R4, R4, R5, !PT ;  /* 0x0000000504047248 */ /* 0x000fc60007fe0100 */
[----:B------:R-:W-:Y:S01]  /*0130*/  IMAD R10, R5, 0xc, R10 ;  /* 0x0000000c050a7824 */ /* 0x000fe200078e020a */
[----:B------:R-:W-:-:S03]  /*0140*/  ISETP.GE.AND P0, PT, R4, 0x10, PT ;  /* 0x000000100400780c */ /* 0x000fc60003f06270 */
[----:B------:R-:W-:-:S04]  /*0150*/  VIADD R5, R10, 0xc0 ;  /* 0x000000c00a057836 */ /* 0x000fc80000000000 */
[----:B------:R-:W-:-:S04]  /*0160*/  IMAD R5, R8, 0x180, R5 ;  /* 0x0000018008057824 */ /* 0x000fc800078e0205 */
[----:B-1----:R-:W-:Y:S01]  /*0170*/  IMAD.WIDE R2, R5, 0x4, R2 ;  /* 0x0000000405027825 */ /* 0x002fe200078e0202 */
[----:B------:R-:W-:-:S06]  /*0180*/  CS2R R4, SRZ ;  /* 0x0000000000047805 */ /* 0x000fcc000001ff00 */
[----:B------:R1:W2:Y:S01]  /*0190*/  @!P0 LDG.E.64 R4, desc[UR6][R2.64] ;  /* 0x0000000602048981 */ /* 0x0002a2000c1e1b00 */
[----:B------:R-:W3:Y:S01]  /*01a0*/  S2UR UR5, SR_CgaCtaId ;  /* 0x00000000000579c3 */ /* 0x000ee20000008800 */
[----:B------:R-:W-:Y:S01]  /*01b0*/  IMAD.SHL.U32 R8, R12, 0x20, RZ ;  /* 0x000000200c087824 */ /* 0x000fe200078e00ff */
[----:B------:R-:W-:Y:S01]  /*01c0*/  LOP3.LUT R7, R7, R6, RZ, 0xfc, !PT ;  /* 0x0000000607077212 */ /* 0x000fe200078efcff */
[----:B------:R-:W-:-:S03]  /*01d0*/  UMOV UR4, 0x400 ;  /* 0x0000040000047882 */ /* 0x000fc60000000000 */
[----:B------:R-:W-:Y:S02]  /*01e0*/  LOP3.LUT R11, R8, 0xe0, RZ, 0xc0, !PT ;  /* 0x000000e0080b7812 */ /* 0x000fe400078ec0ff */
[----:B------:R-:W-:Y:S02]  /*01f0*/  LOP3.LUT R8, R9, 0xe, R0, 0xf8, !PT ;  /* 0x0000000e09087812 */ /* 0x000fe400078ef800 */
[----:B------:R-:W-:Y:S02]  /*0200*/  LOP3.LUT R9, R0, 0xfe, RZ, 0xc0, !PT ;  /* 0x000000fe00097812 */ /* 0x000fe400078ec0ff */
[----:B------:R-:W-:Y:S02]  /*0210*/  SHF.R.U32.HI R0, RZ, 0x4, R0 ;  /* 0x00000004ff007819 */ /* 0x000fe40000011600 */
[C---:B------:R-:W-:Y:S02]  /*0220*/  LOP3.LUT R6, R11.reuse, R6, RZ, 0xfc, !PT ;  /* 0x000000060b067212 */ /* 0x040fe400078efcff */
[----:B-1----:R-:W-:-:S02]  /*0230*/  LOP3.LUT R3, R11, 0x10, RZ, 0xfc, !PT ;  /* 0x000000100b037812 */ /* 0x002fc400078efcff */
[----:B------:R-:W-:Y:S02]  /*0240*/  SGXT.U32 R0, R0, 0x4 ;  /* 0x000000040000781a */ /* 0x000fe40000000000 */
[-C--:B------:R-:W-:Y:S02]  /*0250*/  LEA.HI R11, R11, R6.reuse, RZ, 0x1c ;  /* 0x000000060b0b7211 */ /* 0x080fe400078fe0ff */
[----:B------:R-:W-:Y:S01]  /*0260*/  LEA.HI R3, R3, R6, RZ, 0x1c ;  /* 0x0000000603037211 */ /* 0x000fe200078fe0ff */
[----:B------:R-:W-:Y:S01]  /*0270*/  IMAD.IADD R9, R9, 0x1, R0 ;  /* 0x0000000109097824 */ /* 0x000fe200078e0200 */
[----:B---3--:R-:W-:Y:S01]  /*0280*/  UPRMT UR4, UR5, 0x654, UR4 ;  /* 0x0000065405047896 */ /* 0x008fe20008000004 */
[----:B------:R-:W-:-:S04]  /*0290*/  VIMNMX R2, R7, R8, !PT ;  /* 0x0000000807027248 */ /* 0x000fc80007fe0100 */
[----:B------:R-:W-:Y:S02]  /*02a0*/  ISETP.GE.AND P0, PT, R2, 0x10, PT ;  /* 0x000000100200780c */ /* 0x000fe40003f06270 */
[----:B------:R-:W-:Y:S02]  /*02b0*/  LEA R11, R11, UR4, 0x2 ;  /* 0x000000040b0b7c11 */ /* 0x000fe4000f8e10ff */
[----:B------:R-:W-:Y:S02]  /*02c0*/  LEA R0, R3, UR4, 0x2 ;  /* 0x0000000403007c11 */ /* 0x000fe4000f8e10ff */
[----:B------:R-:W-:Y:S01]  /*02d0*/  LEA R9, R9, UR4, 0x2 ;  /* 0x0000000409097c11 */ /* 0x000fe2000f8e10ff */
[----:B--2---:R1:W-:Y:S04]  /*02e0*/  STS [R11], R4 ;  /* 0x000000040b007388 */ /* 0x0043e80000000800 */
[----:B------:R1:W-:Y:S01]  /*02f0*/  STS [R0+0x40], R5 ;  /* 0x0000400500007388 */ /* 0x0003e20000000800 */
[----:B------:R-:W-:Y:S06]  /*0300*/  BAR.SYNC.DEFER_BLOCKING 0x0 ;  /* 0x0000000000007b1d */ /* 0x000fec0000010000 */
[----:B-1----:R-:W-:Y:S05]  /*0310*/  @P0 EXIT ;  /* 0x000000000000094d */ /* 0x002fea0003800000 */
[----:B------:R-:W-:Y:S01]  /*0320*/  LDS R4, [R9] ;  /* 0x0000000009047984 */ /* 0x000fe20000000800 */
[----:B------:R-:W0:Y:S01]  /*0330*/  LDC.64 R2, c[0x0][0x218] ;  /* 0x00008600ff027b82 */ /* 0x000e220000000a00 */
[----:B------:R-:W-:Y:S02]  /*0340*/  IMAD R7, R7, 0x10, R8 ;  /* 0x0000001007077824 */ /* 0x000fe400078e0208 */
[----:B------:R-:W1:Y:S02]  /*0350*/  LDS R5, [R9+0x4] ;  /* 0x0000040009057984 */ /* 0x000e640000000800 */
[----:B0-----:R-:W-:-:S05]  /*0360*/  IMAD.WIDE R2, R7, 0x4, R2 ;  /* 0x0000000407027825 */ /* 0x001fca00078e0202 */
[----:B-1----:R-:W-:Y:S01]  /*0370*/  STG.E.64 desc[UR6][R2.64], R4 ;  /* 0x0000000402007986 */ /* 0x002fe2000c101b06 */
[----:B------:R-:W-:Y:S05]  /*0380*/  EXIT ;  /* 0x000000000000794d */ /* 0x000fea0003800000 */
.L_x_0:
[----:B------:R-:W-:-:S00]  /*0390*/  BRA `(.L_x_0) ;  /* 0xfffffffc00fc7947 */ /* 0x000fc0000383ffff */
[----:B------:R-:W-:-:S00]  /*03a0*/  NOP ;  /* 0x0000000000007918 */ /* 0x000fc00000000000 */
        /* <DEDUP_REMOVED lines=13> */
.L_x_1:


//--------------------- .nv.shared.triton_poi_fused_clone_mul_6 --------------------------
	.section	.nv.shared.triton_poi_fused_clone_mul_6,"aw",@nobits
	.sectionflags	@""
	.align	16
	.zero		1024


//--------------------- .nv.constant0.triton_poi_fused_clone_mul_6 --------------------------
	.section	.nv.constant0.triton_poi_fused_clone_mul_6,"a",@progbits
	.sectionflags	@""
	.align	4
.nv.constant0.triton_poi_fused_clone_mul_6:
	.zero		552
